	.headerflags	@"EF_CUDA_TEXMODE_UNIFIED EF_CUDA_64BIT_ADDRESS EF_CUDA_ACCELERATORS EF_CUDA_SM90 EF_CUDA_VIRTUAL_SM(EF_CUDA_SM90)"
	.elftype	@"ET_EXEC"


//--------------------- .nv.info                  --------------------------
	.section	.nv.info,"",@"SHT_CUDA_INFO"
	.align	4


	//----- nvinfo : EIATTR_REGCOUNT
	.align		4
        /*0000*/ 	.byte	0x04, 0x2f
        /*0002*/ 	.short	(.L_1 - .L_0)
	.align		4
.L_0:
        /*0004*/ 	.word	index@(triton_poi_fused_cat_reflection_pad2d_7)
        /*0008*/ 	.word	0x00000018


	//----- nvinfo : EIATTR_MIN_STACK_SIZE
	.align		4
.L_1:
        /*000c*/ 	.byte	0x04, 0x12
        /*000e*/ 	.short	(.L_3 - .L_2)
	.align		4
.L_2:
        /*0010*/ 	.word	index@(triton_poi_fused_cat_reflection_pad2d_7)
        /*0014*/ 	.word	0x00000000


	//----- nvinfo : EIATTR_FRAME_SIZE
	.align		4
.L_3:
        /*0018*/ 	.byte	0x04, 0x11
        /*001a*/ 	.short	(.L_5 - .L_4)
	.align		4
.L_4:
        /*001c*/ 	.word	index@(triton_poi_fused_cat_reflection_pad2d_7)
        /*0020*/ 	.word	0x00000000


	//----- nvinfo : EIATTR_MIN_STACK_SIZE
	.align		4
.L_5:
        /*0024*/ 	.byte	0x04, 0x12
        /*0026*/ 	.short	(.L_7 - .L_6)
	.align		4
.L_6:
        /*0028*/ 	.word	index@(triton_poi_fused_cat_reflection_pad2d_7)
        /*002c*/ 	.word	0x00000000
.L_7:


//--------------------- .nv.info.triton_poi_fused_cat_reflection_pad2d_7 --------------------------
	.section	.nv.info.triton_poi_fused_cat_reflection_pad2d_7,"",@"SHT_CUDA_INFO"
	.sectionflags	@""
	.align	4


	//----- nvinfo : EIATTR_CUDA_API_VERSION
	.align		4
        /*0000*/ 	.byte	0x04, 0x37
        /*0002*/ 	.short	(.L_9 - .L_8)
.L_8:
        /*0004*/ 	.word	0x0000007c


	//----- nvinfo : EIATTR_KPARAM_INFO
	.align		4
.L_9:
        /*0008*/ 	.byte	0x04, 0x17
        /*000a*/ 	.short	(.L_11 - .L_10)
.L_10:
        /*000c*/ 	.word	0x00000000
        /*0010*/ 	.short	0x0004
        /*0012*/ 	.short	0x0020
        /*0014*/ 	.byte	0x00, 0xf0, 0x11, 0x00


	//----- nvinfo : EIATTR_KPARAM_INFO
	.align		4
.L_11:
        /*0018*/ 	.byte	0x04, 0x17
        /*001a*/ 	.short	(.L_13 - .L_12)
.L_12:
        /*001c*/ 	.word	0x00000000
        /*0020*/ 	.short	0x0003
        /*0022*/ 	.short	0x0018
        /*0024*/ 	.byte	0x00, 0xf4, 0x21, 0x00


	//----- nvinfo : EIATTR_KPARAM_INFO
	.align		4
.L_13:
        /*0028*/ 	.byte	0x04, 0x17
        /*002a*/ 	.short	(.L_15 - .L_14)
.L_14:
        /*002c*/ 	.word	0x00000000
        /*0030*/ 	.short	0x0002
        /*0032*/ 	.short	0x0010
        /*0034*/ 	.byte	0x00, 0xf4, 0x21, 0x00


	//----- nvinfo : EIATTR_KPARAM_INFO
	.align		4
.L_15:
        /*0038*/ 	.byte	0x04, 0x17
        /*003a*/ 	.short	(.L_17 - .L_16)
.L_16:
        /*003c*/ 	.word	0x00000000
        /*0040*/ 	.short	0x0001
        /*0042*/ 	.short	0x0008
        /*0044*/ 	.byte	0x00, 0xf4, 0x21, 0x00


	//----- nvinfo : EIATTR_KPARAM_INFO
	.align		4
.L_17:
        /*0048*/ 	.byte	0x04, 0x17
        /*004a*/ 	.short	(.L_19 - .L_18)
.L_18:
        /*004c*/ 	.word	0x00000000
        /*0050*/ 	.short	0x0000
        /*0052*/ 	.short	0x0000
        /*0054*/ 	.byte	0x00, 0xf4, 0x21, 0x00


	//----- nvinfo : EIATTR_SPARSE_MMA_MASK
	.align		4
.L_19:
        /*0058*/ 	.byte	0x03, 0x50
        /*005a*/ 	.short	0x0000


	//----- nvinfo : EIATTR_MAXREG_COUNT
	.align		4
        /*005c*/ 	.byte	0x03, 0x1b
        /*005e*/ 	.short	0x00ff


	//----- nvinfo : EIATTR_EXIT_INSTR_OFFSETS
	.align		4
        /*0060*/ 	.byte	0x04, 0x1c
        /*0062*/ 	.short	(.L_21 - .L_20)


	//   ....[0]....
.L_20:
        /*0064*/ 	.word	0x00000550


	//   ....[1]....
        /*0068*/ 	.word	0x00000570


	//----- nvinfo : EIATTR_REQNTID
	.align		4
.L_21:
        /*006c*/ 	.byte	0x04, 0x10
        /*006e*/ 	.short	(.L_23 - .L_22)
.L_22:
        /*0070*/ 	.word	0x00000080
        /*0074*/ 	.word	0x00000001
        /*0078*/ 	.word	0x00000001


	//----- nvinfo : EIATTR_CBANK_PARAM_SIZE
	.align		4
.L_23:
        /*007c*/ 	.byte	0x03, 0x19
        /*007e*/ 	.short	0x0024


	//----- nvinfo : EIATTR_PARAM_CBANK
	.align		4
        /*0080*/ 	.byte	0x04, 0x0a
        /*0082*/ 	.short	(.L_25 - .L_24)
	.align		4
.L_24:
        /*0084*/ 	.word	index@(.nv.constant0.triton_poi_fused_cat_reflection_pad2d_7)
        /*0088*/ 	.short	0x0210
        /*008a*/ 	.short	0x0024


	//----- nvinfo : EIATTR_SW_WAR
	.align		4
.L_25:
        /*008c*/ 	.byte	0x04, 0x36
        /*008e*/ 	.short	(.L_27 - .L_26)
.L_26:
        /*0090*/ 	.word	0x00000008
.L_27:


//--------------------- .nv.callgraph             --------------------------
	.section	.nv.callgraph,"",@"SHT_CUDA_CALLGRAPH"
	.align	4
	.sectionentsize	8
	.align		4
        /*0000*/ 	.word	0x00000000
	.align		4
        /*0004*/ 	.word	0xffffffff
	.align		4
        /*0008*/ 	.word	0x00000000
	.align		4
        /*000c*/ 	.word	0xfffffffe
	.align		4
        /*0010*/ 	.word	0x00000000
	.align		4
        /*0014*/ 	.word	0xfffffffd
	.align		4
        /*0018*/ 	.word	0x00000000
	.align		4
        /*001c*/ 	.word	0xfffffffc


//--------------------- .text.triton_poi_fused_cat_reflection_pad2d_7 --------------------------
	.section	.text.triton_poi_fused_cat_reflection_pad2d_7,"ax",@progbits
	.align	128
        .global         triton_poi_fused_cat_reflection_pad2d_7
        .type           triton_poi_fused_cat_reflection_pad2d_7,@function
        .size           triton_poi_fused_cat_reflection_pad2d_7,(.L_x_1 - triton_poi_fused_cat_reflection_pad2d_7)
        .other          triton_poi_fused_cat_reflection_pad2d_7,@"STO_CUDA_ENTRY STV_DEFAULT"
triton_poi_fused_cat_reflection_pad2d_7:
.text.triton_poi_fused_cat_reflection_pad2d_7:
[----:B------:R-:W0:Y:S02]  /*0000*/  LDC R1, c[0x0][0x28] ;  /* 0x00000a00ff017b82 */ /* 0x000e240000000800 */
[----:B------:R-:W1:Y:S01]  /*0010*/  S2R R0, SR_TID.X ;  /* 0x0000000000007919 */ /* 0x000e620000002100 */
[----:B------:R-:W2:Y:S01]  /*0020*/  LDC.64 R4, c[0x0][0x218] ;  /* 0x00008600ff047b82 */ /* 0x000ea20000000a00 */
[----:B------:R-:W-:Y:S01]  /*0030*/  ULDC.64 UR4, c[0x0][0x208] ;  /* 0x0000820000047ab9 */ /* 0x000fe20000000a00 */
[----:B------:R-:W3:Y:S01]  /*0040*/  S2R R3, SR_CTAID.X ;  /* 0x0000000000037919 */ /* 0x000ee20000002500 */
[----:B-1----:R-:W-:Y:S01]  /*0050*/  IMAD.SHL.U32 R0, R0, 0x2, RZ ;  /* 0x0000000200007824 */ /* 0x002fe200078e00ff */
[----:B---3--:R-:W-:-:S04]  /*0060*/  SHF.R.S32.HI R7, RZ, 0x17, R3 ;  /* 0x00000017ff077819 */ /* 0x008fc80000011403 */
[----:B------:R-:W-:Y:S02]  /*0070*/  LOP3.LUT R0, R0, 0xfe, RZ, 0xc0, !PT ;  /* 0x000000fe00007812 */ /* 0x000fe400078ec0ff */
[----:B------:R-:W-:-:S03]  /*0080*/  SGXT R7, R7, 0x1 ;  /* 0x000000010707781a */ /* 0x000fc60000000200 */
[----:B------:R-:W-:Y:S02]  /*0090*/  IMAD R0, R3, 0x100, R0 ;  /* 0x0000010003007824 */ /* 0x000fe400078e0200 */
[----:B------:R-:W1:Y:S03]  /*00a0*/  LDC.64 R2, c[0x0][0x210] ;  /* 0x00008400ff027b82 */ /* 0x000e660000000a00 */
[CC--:B------:R-:W-:Y:S02]  /*00b0*/  LEA.HI R12, R7.reuse, R0.reuse, RZ, 0x4 ;  /* 0x00000000070c7211 */ /* 0x0c0fe400078f20ff */
[----:B------:R-:W-:Y:S02]  /*00c0*/  LEA.HI R6, R7, R0, RZ, 0x2 ;  /* 0x0000000007067211 */ /* 0x000fe400078f10ff */
[--C-:B------:R-:W-:Y:S02]  /*00d0*/  SHF.R.S32.HI R9, RZ, 0x4, R12.reuse ;  /* 0x00000004ff097819 */ /* 0x100fe4000001140c */
[----:B------:R-:W-:-:S02]  /*00e0*/  SHF.R.S32.HI R8, RZ, 0x1f, R12 ;  /* 0x0000001fff087819 */ /* 0x000fc4000001140c */
[--C-:B------:R-:W-:Y:S02]  /*00f0*/  SHF.R.S32.HI R13, RZ, 0x2, R6.reuse ;  /* 0x00000002ff0d7819 */ /* 0x100fe40000011406 */
[----:B------:R-:W-:Y:S01]  /*0100*/  LEA.HI R11, R8, R9, RZ, 0x3 ;  /* 0x00000009080b7211 */ /* 0x000fe200078f18ff */
[----:B------:R-:W-:Y:S01]  /*0110*/  VIADD R8, R0, 0x1 ;  /* 0x0000000100087836 */ /* 0x000fe20000000000 */
[----:B------:R-:W-:Y:S02]  /*0120*/  SHF.R.S32.HI R10, RZ, 0x1f, R6 ;  /* 0x0000001fff0a7819 */ /* 0x000fe40000011406 */
[----:B------:R-:W-:Y:S02]  /*0130*/  LOP3.LUT R16, R11, 0xfffffff8, RZ, 0xc0, !PT ;  /* 0xfffffff80b107812 */ /* 0x000fe400078ec0ff */
[C---:B------:R-:W-:Y:S02]  /*0140*/  LEA.HI R6, R7.reuse, R8, RZ, 0x2 ;  /* 0x0000000807067211 */ /* 0x040fe400078f10ff */
[----:B------:R-:W-:Y:S01]  /*0150*/  LEA.HI R7, R7, R0, RZ, 0x7 ;  /* 0x0000000007077211 */ /* 0x000fe200078f38ff */
[----:B------:R-:W-:Y:S01]  /*0160*/  IMAD.IADD R9, R9, 0x1, -R16 ;  /* 0x0000000109097824 */ /* 0x000fe200078e0a10 */
[----:B------:R-:W-:Y:S01]  /*0170*/  LEA.HI R14, R10, R13, RZ, 0x2 ;  /* 0x0000000d0a0e7211 */ /* 0x000fe200078f10ff */
[----:B------:R-:W-:Y:S01]  /*0180*/  IMAD.MOV.U32 R16, RZ, RZ, RZ ;  /* 0x000000ffff107224 */ /* 0x000fe200078e00ff */
[----:B------:R-:W-:Y:S01]  /*0190*/  LOP3.LUT R11, R6, 0xfffffffc, RZ, 0xc0, !PT ;  /* 0xfffffffc060b7812 */ /* 0x000fe200078ec0ff */
[----:B--2---:R-:W-:Y:S01]  /*01a0*/  IMAD.WIDE R4, R9, 0x4, R4 ;  /* 0x0000000409047825 */ /* 0x004fe200078e0204 */
[----:B------:R-:W-:-:S02]  /*01b0*/  SHF.R.S32.HI R10, RZ, 0x7, R7 ;  /* 0x00000007ff0a7819 */ /* 0x000fc40000011407 */
[----:B------:R-:W2:Y:S01]  /*01c0*/  LDC.64 R6, c[0x0][0x220] ;  /* 0x00008800ff067b82 */ /* 0x000ea20000000a00 */
[----:B------:R-:W-:Y:S01]  /*01d0*/  LOP3.LUT R14, R14, 0x3ffffffc, RZ, 0xc0, !PT ;  /* 0x3ffffffc0e0e7812 */ /* 0x000fe200078ec0ff */
[----:B------:R-:W-:Y:S01]  /*01e0*/  IMAD.IADD R11, R8, 0x1, -R11 ;  /* 0x00000001080b7824 */ /* 0x000fe200078e0a0b */
[----:B------:R-:W-:Y:S01]  /*01f0*/  ISETP.GE.AND P2, PT, R9, 0x4, PT ;  /* 0x000000040900780c */ /* 0x000fe20003f46270 */
[----:B------:R-:W-:Y:S01]  /*0200*/  IMAD R8, R10, 0x4, R9 ;  /* 0x000000040a087824 */ /* 0x000fe200078e0209 */
[----:B------:R-:W-:Y:S01]  /*0210*/  ISETP.GE.AND P0, PT, R0, 0x200, PT ;  /* 0x000002000000780c */ /* 0x000fe20003f06270 */
[----:B------:R-:W-:Y:S01]  /*0220*/  IMAD.IADD R14, R13, 0x1, -R14 ;  /* 0x000000010d0e7824 */ /* 0x000fe200078e0a0e */
[----:B------:R-:W-:Y:S01]  /*0230*/  LOP3.LUT R13, R12, 0xfffffff0, RZ, 0xc0, !PT ;  /* 0xfffffff00c0d7812 */ /* 0x000fe200078ec0ff */
[----:B------:R-:W-:Y:S01]  /*0240*/  IMAD.SHL.U32 R8, R8, 0x10, RZ ;  /* 0x0000001008087824 */ /* 0x000fe200078e00ff */
[----:B------:R-:W-:Y:S01]  /*0250*/  ISETP.LT.AND P3, PT, R0, 0x200, !P2 ;  /* 0x000002000000780c */ /* 0x000fe20005761270 */
[----:B------:R-:W-:Y:S01]  /*0260*/  IMAD R11, R14, 0x4, R11 ;  /* 0x000000040e0b7824 */ /* 0x000fe200078e020b */
[----:B------:R-:W-:Y:S01]  /*0270*/  ISETP.GT.AND P4, PT, R9, 0x3, !P0 ;  /* 0x000000030900780c */ /* 0x000fe20004784270 */
[----:B------:R-:W-:-:S02]  /*0280*/  IMAD.IADD R13, R0, 0x1, -R13 ;  /* 0x00000001000d7824 */ /* 0x000fc400078e0a0d */
[----:B------:R-:W-:Y:S02]  /*0290*/  VIADD R10, R8, 0xffffffc0 ;  /* 0xffffffc0080a7836 */ /* 0x000fe40000000000 */
[--C-:B------:R-:W-:Y:S02]  /*02a0*/  IMAD.IADD R15, R13, 0x1, R8.reuse ;  /* 0x000000010d0f7824 */ /* 0x100fe400078e0208 */
[----:B------:R-:W-:Y:S02]  /*02b0*/  IMAD.IADD R17, R11, 0x1, R8 ;  /* 0x000000010b117824 */ /* 0x000fe400078e0208 */
[--C-:B------:R-:W-:Y:S02]  /*02c0*/  IMAD.IADD R19, R13, 0x1, R10.reuse ;  /* 0x000000010d137824 */ /* 0x100fe400078e020a */
[----:B------:R-:W-:Y:S01]  /*02d0*/  IMAD.MOV.U32 R8, RZ, RZ, RZ ;  /* 0x000000ffff087224 */ /* 0x000fe200078e00ff */
[----:B------:R-:W3:Y:S01]  /*02e0*/  @P3 LDG.E.EL R16, desc[UR4][R4.64] ;  /* 0x0000000404103981 */ /* 0x000ee2000c2e1900 */
[----:B------:R-:W-:-:S02]  /*02f0*/  IMAD.IADD R21, R11, 0x1, R10 ;  /* 0x000000010b157824 */ /* 0x000fc400078e020a */
[----:B-1----:R-:W-:-:S04]  /*0300*/  IMAD.WIDE R12, R15, 0x4, R2 ;  /* 0x000000040f0c7825 */ /* 0x002fc800078e0202 */
[----:B------:R-:W-:Y:S01]  /*0310*/  IMAD.WIDE R2, R17, 0x4, R2 ;  /* 0x0000000411027825 */ /* 0x000fe200078e0202 */
[----:B------:R3:W4:Y:S03]  /*0320*/  @P3 LDG.E R8, desc[UR4][R12.64] ;  /* 0x000000040c083981 */ /* 0x000726000c1e1900 */
[----:B--2---:R-:W-:Y:S01]  /*0330*/  IMAD.WIDE R10, R19, 0x4, R6 ;  /* 0x00000004130a7825 */ /* 0x004fe200078e0206 */
[----:B------:R-:W-:-:S03]  /*0340*/  CS2R R18, SRZ ;  /* 0x0000000000127805 */ /* 0x000fc6000001ff00 */
[----:B------:R-:W-:Y:S01]  /*0350*/  IMAD.WIDE R14, R21, 0x4, R6 ;  /* 0x00000004150e7825 */ /* 0x000fe200078e0206 */
[----:B------:R-:W-:Y:S01]  /*0360*/  CS2R R20, SRZ ;  /* 0x0000000000147805 */ /* 0x000fe2000001ff00 */
[----:B------:R-:W1:Y:S01]  /*0370*/  LDC.64 R6, c[0x0][0x228] ;  /* 0x00008a00ff067b82 */ /* 0x000e620000000a00 */
[----:B------:R-:W2:Y:S01]  /*0380*/  @P4 LDG.E R18, desc[UR4][R10.64] ;  /* 0x000000040a124981 */ /* 0x000ea2000c1e1900 */
[----:B------:R-:W-:Y:S02]  /*0390*/  IMAD.MOV.U32 R17, RZ, RZ, RZ ;  /* 0x000000ffff117224 */ /* 0x000fe400078e00ff */
[----:B------:R-:W-:Y:S01]  /*03a0*/  IMAD.MOV.U32 R9, RZ, RZ, RZ ;  /* 0x000000ffff097224 */ /* 0x000fe200078e00ff */
[----:B------:R-:W5:Y:S04]  /*03b0*/  @P4 LDG.E.EL R20, desc[UR4][R4.64+-0x10] ;  /* 0xfffff00404144981 */ /* 0x000f68000c2e1900 */
[----:B------:R-:W5:Y:S04]  /*03c0*/  @P3 LDG.E.EL R17, desc[UR4][R4.64] ;  /* 0x0000000404113981 */ /* 0x000f68000c2e1900 */
[----:B------:R-:W5:Y:S04]  /*03d0*/  @P3 LDG.E R9, desc[UR4][R2.64] ;  /* 0x0000000402093981 */ /* 0x000f68000c1e1900 */
[----:B------:R-:W5:Y:S04]  /*03e0*/  @P4 LDG.E.EL R21, desc[UR4][R4.64+-0x10] ;  /* 0xfffff00404154981 */ /* 0x000f68000c2e1900 */
[----:B------:R-:W5:Y:S01]  /*03f0*/  @P4 LDG.E R19, desc[UR4][R14.64] ;  /* 0x000000040e134981 */ /* 0x000f62000c1e1900 */
[----:B-1----:R-:W-:Y:S01]  /*0400*/  IMAD.WIDE R6, R0, 0x4, R6 ;  /* 0x0000000400067825 */ /* 0x002fe200078e0206 */
[----:B---3--:R-:W-:-:S02]  /*0410*/  SEL R13, R16, RZ, P3 ;  /* 0x000000ff100d7207 */ /* 0x008fc40001800000 */
[----:B----4-:R-:W-:-:S04]  /*0420*/  SEL R8, R8, RZ, P3 ;  /* 0x000000ff08087207 */ /* 0x010fc80001800000 */
[C---:B------:R-:W-:Y:S01]  /*0430*/  FSETP.GEU.AND P1, PT, R8.reuse, -R13, PT ;  /* 0x8000000d0800720b */ /* 0x040fe20003f2e000 */
[----:B------:R-:W-:Y:S01]  /*0440*/  FADD R8, R8, R13 ;  /* 0x0000000d08087221 */ /* 0x000fe20000000000 */
[----:B--2---:R-:W-:Y:S02]  /*0450*/  SEL R18, R18, RZ, P4 ;  /* 0x000000ff12127207 */ /* 0x004fe40002000000 */
[----:B-----5:R-:W-:Y:S02]  /*0460*/  SEL R13, R20, RZ, P4 ;  /* 0x000000ff140d7207 */ /* 0x020fe40002000000 */
[----:B------:R-:W-:Y:S02]  /*0470*/  SEL R12, R17, RZ, P3 ;  /* 0x000000ff110c7207 */ /* 0x000fe40001800000 */
[----:B------:R-:W-:Y:S02]  /*0480*/  SEL R9, R9, RZ, P3 ;  /* 0x000000ff09097207 */ /* 0x000fe40001800000 */
[----:B------:R-:W-:-:S02]  /*0490*/  SEL R21, R21, RZ, P4 ;  /* 0x000000ff15157207 */ /* 0x000fc40002000000 */
[----:B------:R-:W-:Y:S01]  /*04a0*/  SEL R4, R19, RZ, P4 ;  /* 0x000000ff13047207 */ /* 0x000fe20002000000 */
[C---:B------:R-:W-:Y:S01]  /*04b0*/  FADD R2, R9.reuse, R12 ;  /* 0x0000000c09027221 */ /* 0x040fe20000000000 */
[----:B------:R-:W-:Y:S01]  /*04c0*/  FSETP.GEU.AND P5, PT, R9, -R12, PT ;  /* 0x8000000c0900720b */ /* 0x000fe20003fae000 */
[----:B------:R-:W-:Y:S01]  /*04d0*/  FADD R3, R18, R13 ;  /* 0x0000000d12037221 */ /* 0x000fe20000000000 */
[C---:B------:R-:W-:Y:S01]  /*04e0*/  FSETP.GEU.AND P3, PT, R4.reuse, -R21, PT ;  /* 0x800000150400720b */ /* 0x040fe20003f6e000 */
[----:B------:R-:W-:Y:S01]  /*04f0*/  FADD R21, R4, R21 ;  /* 0x0000001504157221 */ /* 0x000fe20000000000 */
[----:B------:R-:W-:Y:S02]  /*0500*/  FSETP.GEU.AND P4, PT, R18, -R13, PT ;  /* 0x8000000d1200720b */ /* 0x000fe40003f8e000 */
[----:B------:R-:W-:Y:S02]  /*0510*/  FSEL R8, R8, RZ, P1 ;  /* 0x000000ff08087208 */ /* 0x000fe40000800000 */
[----:B------:R-:W-:-:S02]  /*0520*/  FSEL R9, R2, RZ, P5 ;  /* 0x000000ff02097208 */ /* 0x000fc40002800000 */
[----:B------:R-:W-:Y:S02]  /*0530*/  @P2 FSEL R8, R3, RZ, P4 ;  /* 0x000000ff03082208 */ /* 0x000fe40002000000 */
[----:B------:R-:W-:Y:S01]  /*0540*/  @P2 FSEL R9, R21, RZ, P3 ;  /* 0x000000ff15092208 */ /* 0x000fe20001800000 */
[----:B------:R-:W-:Y:S06]  /*0550*/  @P0 EXIT ;  /* 0x000000000000094d */ /* 0x000fec0003800000 */
[----:B------:R-:W-:Y:S01]  /*0560*/  STG.E.64 desc[UR4][R6.64], R8 ;  /* 0x0000000806007986 */ /* 0x000fe2000c101b04 */
[----:B------:R-:W-:Y:S05]  /*0570*/  EXIT ;  /* 0x000000000000794d */ /* 0x000fea0003800000 */
.L_x_0:
[----:B------:R-:W-:-:S00]  /*0580*/  BRA `(.L_x_0) ;  /* 0xfffffffc00fc7947 */ /* 0x000fc0000383ffff */
[----:B------:R-:W-:-:S00]  /*0590*/  NOP ;  /* 0x0000000000007918 */ /* 0x000fc00000000000 */
        /* <DEDUP_REMOVED lines=14> */
.L_x_1:


//--------------------- .nv.constant0.triton_poi_fused_cat_reflection_pad2d_7 --------------------------
	.section	.nv.constant0.triton_poi_fused_cat_reflection_pad2d_7,"a",@progbits
	.sectionflags	@""
	.align	4
.nv.constant0.triton_poi_fused_cat_reflection_pad2d_7:
	.zero		564
